//
// Generated by NVIDIA NVVM Compiler
//
// Compiler Build ID: CL-36424714
// Cuda compilation tools, release 13.0, V13.0.88
// Based on NVVM 20.0.0
//

.version 9.0
.target sm_100
.address_size 64

	// .globl	_Z2opPiPcS0_ii

.visible .entry _Z2opPiPcS0_ii(
	.param .u64 .ptr .align 1 _Z2opPiPcS0_ii_param_0,
	.param .u64 .ptr .align 1 _Z2opPiPcS0_ii_param_1,
	.param .u64 .ptr .align 1 _Z2opPiPcS0_ii_param_2,
	.param .u32 _Z2opPiPcS0_ii_param_3,
	.param .u32 _Z2opPiPcS0_ii_param_4
)
{
	.reg .pred 	%p<13>;
	.reg .b16 	%rs<2>;
	.reg .b32 	%r<116>;
	.reg .b64 	%rd<26>;

	ld.param.u64 	%rd12, [_Z2opPiPcS0_ii_param_0];
	ld.param.u64 	%rd10, [_Z2opPiPcS0_ii_param_1];
	ld.param.u64 	%rd11, [_Z2opPiPcS0_ii_param_2];
	ld.param.u32 	%r32, [_Z2opPiPcS0_ii_param_3];
	ld.param.u32 	%r33, [_Z2opPiPcS0_ii_param_4];
	cvta.to.global.u64 	%rd1, %rd12;
	mov.u32 	%r34, %tid.x;
	mov.u32 	%r35, %ctaid.x;
	mov.u32 	%r36, %ntid.x;
	mad.lo.s32 	%r1, %r35, %r36, %r34;
	mul.lo.s32 	%r37, %r33, %r32;
	setp.ge.s32 	%p1, %r1, %r37;
	@%p1 bra 	$L__BB0_17;
	setp.lt.s32 	%p2, %r1, 1;
	mov.b32 	%r112, 0;
	@%p2 bra 	$L__BB0_14;
	and.b32  	%r2, %r1, 15;
	setp.lt.u32 	%p3, %r1, 16;
	mov.b32 	%r102, 0;
	mov.u32 	%r112, %r102;
	@%p3 bra 	$L__BB0_5;
	and.b32  	%r102, %r1, 2147483632;
	neg.s32 	%r113, %r102;
	add.s64 	%rd25, %rd1, 32;
	mov.b32 	%r112, 0;
$L__BB0_4:
	.pragma "nounroll";
	ld.global.u32 	%r42, [%rd25+-32];
	add.s32 	%r43, %r42, %r112;
	ld.global.u32 	%r44, [%rd25+-28];
	add.s32 	%r45, %r44, %r43;
	ld.global.u32 	%r46, [%rd25+-24];
	add.s32 	%r47, %r46, %r45;
	ld.global.u32 	%r48, [%rd25+-20];
	add.s32 	%r49, %r48, %r47;
	ld.global.u32 	%r50, [%rd25+-16];
	add.s32 	%r51, %r50, %r49;
	ld.global.u32 	%r52, [%rd25+-12];
	add.s32 	%r53, %r52, %r51;
	ld.global.u32 	%r54, [%rd25+-8];
	add.s32 	%r55, %r54, %r53;
	ld.global.u32 	%r56, [%rd25+-4];
	add.s32 	%r57, %r56, %r55;
	ld.global.u32 	%r58, [%rd25];
	add.s32 	%r59, %r58, %r57;
	ld.global.u32 	%r60, [%rd25+4];
	add.s32 	%r61, %r60, %r59;
	ld.global.u32 	%r62, [%rd25+8];
	add.s32 	%r63, %r62, %r61;
	ld.global.u32 	%r64, [%rd25+12];
	add.s32 	%r65, %r64, %r63;
	ld.global.u32 	%r66, [%rd25+16];
	add.s32 	%r67, %r66, %r65;
	ld.global.u32 	%r68, [%rd25+20];
	add.s32 	%r69, %r68, %r67;
	ld.global.u32 	%r70, [%rd25+24];
	add.s32 	%r71, %r70, %r69;
	ld.global.u32 	%r72, [%rd25+28];
	add.s32 	%r112, %r72, %r71;
	add.s32 	%r113, %r113, 16;
	add.s64 	%rd25, %rd25, 64;
	setp.eq.s32 	%p4, %r113, 0;
	@%p4 bra 	$L__BB0_5;
	bra.uni 	$L__BB0_4;
$L__BB0_5:
	setp.eq.s32 	%p5, %r2, 0;
	@%p5 bra 	$L__BB0_14;
	and.b32  	%r8, %r1, 7;
	setp.lt.u32 	%p6, %r2, 8;
	@%p6 bra 	$L__BB0_8;
	mul.wide.u32 	%rd13, %r102, 4;
	add.s64 	%rd14, %rd1, %rd13;
	ld.global.u32 	%r74, [%rd14];
	add.s32 	%r75, %r74, %r112;
	ld.global.u32 	%r76, [%rd14+4];
	add.s32 	%r77, %r76, %r75;
	ld.global.u32 	%r78, [%rd14+8];
	add.s32 	%r79, %r78, %r77;
	ld.global.u32 	%r80, [%rd14+12];
	add.s32 	%r81, %r80, %r79;
	ld.global.u32 	%r82, [%rd14+16];
	add.s32 	%r83, %r82, %r81;
	ld.global.u32 	%r84, [%rd14+20];
	add.s32 	%r85, %r84, %r83;
	ld.global.u32 	%r86, [%rd14+24];
	add.s32 	%r87, %r86, %r85;
	ld.global.u32 	%r88, [%rd14+28];
	add.s32 	%r112, %r88, %r87;
	add.s32 	%r102, %r102, 8;
$L__BB0_8:
	setp.eq.s32 	%p7, %r8, 0;
	@%p7 bra 	$L__BB0_14;
	and.b32  	%r14, %r1, 3;
	setp.lt.u32 	%p8, %r8, 4;
	@%p8 bra 	$L__BB0_11;
	mul.wide.u32 	%rd15, %r102, 4;
	add.s64 	%rd16, %rd1, %rd15;
	ld.global.u32 	%r90, [%rd16];
	add.s32 	%r91, %r90, %r112;
	ld.global.u32 	%r92, [%rd16+4];
	add.s32 	%r93, %r92, %r91;
	ld.global.u32 	%r94, [%rd16+8];
	add.s32 	%r95, %r94, %r93;
	ld.global.u32 	%r96, [%rd16+12];
	add.s32 	%r112, %r96, %r95;
	add.s32 	%r102, %r102, 4;
$L__BB0_11:
	setp.eq.s32 	%p9, %r14, 0;
	@%p9 bra 	$L__BB0_14;
	mul.wide.u32 	%rd17, %r102, 4;
	add.s64 	%rd24, %rd1, %rd17;
	neg.s32 	%r110, %r14;
$L__BB0_13:
	.pragma "nounroll";
	ld.global.u32 	%r97, [%rd24];
	add.s32 	%r112, %r97, %r112;
	add.s64 	%rd24, %rd24, 4;
	add.s32 	%r110, %r110, 1;
	setp.ne.s32 	%p10, %r110, 0;
	@%p10 bra 	$L__BB0_13;
$L__BB0_14:
	mul.wide.s32 	%rd18, %r1, 4;
	add.s64 	%rd6, %rd1, %rd18;
	ld.global.u32 	%r98, [%rd6];
	setp.lt.s32 	%p11, %r98, 1;
	@%p11 bra 	$L__BB0_17;
	cvt.s64.s32 	%rd19, %r1;
	cvta.to.global.u64 	%rd20, %rd10;
	add.s64 	%rd21, %rd20, %rd19;
	ld.global.u8 	%rs1, [%rd21];
	cvta.to.global.u64 	%rd7, %rd11;
	mov.u32 	%r115, %r112;
$L__BB0_16:
	cvt.s64.s32 	%rd22, %r115;
	add.s64 	%rd23, %rd7, %rd22;
	st.global.u8 	[%rd23], %rs1;
	add.s32 	%r115, %r115, 1;
	ld.global.u32 	%r99, [%rd6];
	add.s32 	%r100, %r99, %r112;
	setp.lt.s32 	%p12, %r115, %r100;
	@%p12 bra 	$L__BB0_16;
$L__BB0_17:
	ret;

}


// ===== COMPILED SASS (sm_100) =====

	.target	sm_100

	.elftype	@"ET_EXEC"


//--------------------- .note.nv.tkinfo           --------------------------
	.section	.note.nv.tkinfo,"",@"SHT_NOTE"
	.sectionflags	@"SHF_NOTE_NV_TKINFO"
	.tkinfo
        /*0018*/ 	.word	0x00000002
        /*0030*/ 	.string	""
        /*0030*/ 	.string	"ptxas"
        /*0030*/ 	.string	"Cuda compilation tools, release 13.0, V13.0.88"
        /*0030*/ 	.string	"Build cuda_13.0.r13.0/compiler.36424714_0"
        /*0030*/ 	.string	"-arch sm_100 -m 64 "



//--------------------- .note.nv.cuinfo           --------------------------
	.section	.note.nv.cuinfo,"",@"SHT_NOTE"
	.sectionflags	@"SHF_NOTE_NV_CUINFO"
        /*0018*/ 	.short	0x0002
        /*001a*/ 	.short	0x0064
        /*001c*/ 	.short	0x0082
	.zero		2


//--------------------- .nv.info                  --------------------------
	.section	.nv.info,"",@"SHT_CUDA_INFO"
	.align	4


	//----- nvinfo : EIATTR_REGCOUNT
	.align		4
        /*0000*/ 	.byte	0x04, 0x2f
        /*0002*/ 	.short	(.L_1 - .L_0)
	.align		4
.L_0:
        /*0004*/ 	.word	index@(_Z2opPiPcS0_ii)
        /*0008*/ 	.word	0x0000001a


	//----- nvinfo : EIATTR_FRAME_SIZE
	.align		4
.L_1:
        /*000c*/ 	.byte	0x04, 0x11
        /*000e*/ 	.short	(.L_3 - .L_2)
	.align		4
.L_2:
        /*0010*/ 	.word	index@(_Z2opPiPcS0_ii)
        /*0014*/ 	.word	0x00000000


	//----- nvinfo : EIATTR_MIN_STACK_SIZE
	.align		4
.L_3:
        /*0018*/ 	.byte	0x04, 0x12
        /*001a*/ 	.short	(.L_5 - .L_4)
	.align		4
.L_4:
        /*001c*/ 	.word	index@(_Z2opPiPcS0_ii)
        /*0020*/ 	.word	0x00000000
.L_5:


//--------------------- .nv.compat                --------------------------
	.section	.nv.compat,"",@"SHT_CUDA_COMPAT_INFO"
	.align	4
        /*0000*/ 	.byte	0x02, 0x09, 0x00, 0x00, 0x02, 0x02, 0x01, 0x00, 0x02, 0x05, 0x05, 0x00, 0x03, 0x07, 0x01, 0x01
        /*0010*/ 	.byte	0x02, 0x03, 0x00, 0x00, 0x02, 0x06, 0x01, 0x00, 0x04, 0x0b, 0x08, 0x00, 0x09, 0x00, 0x00, 0x00
        /*0020*/ 	.byte	0x00, 0x00, 0x00, 0x00


//--------------------- .nv.info._Z2opPiPcS0_ii   --------------------------
	.section	.nv.info._Z2opPiPcS0_ii,"",@"SHT_CUDA_INFO"
	.sectionflags	@""
	.align	4


	//----- nvinfo : EIATTR_CUDA_API_VERSION
	.align		4
        /*0000*/ 	.byte	0x04, 0x37
        /*0002*/ 	.short	(.L_7 - .L_6)
.L_6:
        /*0004*/ 	.word	0x00000082


	//----- nvinfo : EIATTR_KPARAM_INFO
	.align		4
.L_7:
        /*0008*/ 	.byte	0x04, 0x17
        /*000a*/ 	.short	(.L_9 - .L_8)
.L_8:
        /*000c*/ 	.word	0x00000000
        /*0010*/ 	.short	0x0004
        /*0012*/ 	.short	0x001c
        /*0014*/ 	.byte	0x00, 0xf0, 0x11, 0x00


	//----- nvinfo : EIATTR_KPARAM_INFO
	.align		4
.L_9:
        /*0018*/ 	.byte	0x04, 0x17
        /*001a*/ 	.short	(.L_11 - .L_10)
.L_10:
        /*001c*/ 	.word	0x00000000
        /*0020*/ 	.short	0x0003
        /*0022*/ 	.short	0x0018
        /*0024*/ 	.byte	0x00, 0xf0, 0x11, 0x00


	//----- nvinfo : EIATTR_KPARAM_INFO
	.align		4
.L_11:
        /*0028*/ 	.byte	0x04, 0x17
        /*002a*/ 	.short	(.L_13 - .L_12)
.L_12:
        /*002c*/ 	.word	0x00000000
        /*0030*/ 	.short	0x0002
        /*0032*/ 	.short	0x0010
        /*0034*/ 	.byte	0x00, 0xf5, 0x21, 0x00


	//----- nvinfo : EIATTR_KPARAM_INFO
	.align		4
.L_13:
        /*0038*/ 	.byte	0x04, 0x17
        /*003a*/ 	.short	(.L_15 - .L_14)
.L_14:
        /*003c*/ 	.word	0x00000000
        /*0040*/ 	.short	0x0001
        /*0042*/ 	.short	0x0008
        /*0044*/ 	.byte	0x00, 0xf5, 0x21, 0x00


	//----- nvinfo : EIATTR_KPARAM_INFO
	.align		4
.L_15:
        /*0048*/ 	.byte	0x04, 0x17
        /*004a*/ 	.short	(.L_17 - .L_16)
.L_16:
        /*004c*/ 	.word	0x00000000
        /*0050*/ 	.short	0x0000
        /*0052*/ 	.short	0x0000
        /*0054*/ 	.byte	0x00, 0xf5, 0x21, 0x00


	//----- nvinfo : EIATTR_SPARSE_MMA_MASK
	.align		4
.L_17:
        /*0058*/ 	.byte	0x03, 0x50
        /*005a*/ 	.short	0x0000


	//----- nvinfo : EIATTR_MAXREG_COUNT
	.align		4
        /*005c*/ 	.byte	0x03, 0x1b
        /*005e*/ 	.short	0x00ff


	//----- nvinfo : EIATTR_MERCURY_ISA_VERSION
	.align		4
        /*0060*/ 	.byte	0x03, 0x5f
        /*0062*/ 	.short	0x0101


	//----- nvinfo : EIATTR_VRC_CTA_INIT_COUNT
	.align		4
        /*0064*/ 	.byte	0x02, 0x4a
	.zero		1
	.zero		1


	//----- nvinfo : EIATTR_EXIT_INSTR_OFFSETS
	.align		4
        /*0068*/ 	.byte	0x04, 0x1c
        /*006a*/ 	.short	(.L_19 - .L_18)


	//   ....[0]....
.L_18:
        /*006c*/ 	.word	0x00000080


	//   ....[1]....
        /*0070*/ 	.word	0x00000720


	//   ....[2]....
        /*0074*/ 	.word	0x00000810


	//----- nvinfo : EIATTR_CRS_STACK_SIZE
	.align		4
.L_19:
        /*0078*/ 	.byte	0x04, 0x1e
        /*007a*/ 	.short	(.L_21 - .L_20)
.L_20:
        /*007c*/ 	.word	0x00000000


	//----- nvinfo : EIATTR_CBANK_PARAM_SIZE
	.align		4
.L_21:
        /*0080*/ 	.byte	0x03, 0x19
        /*0082*/ 	.short	0x0020


	//----- nvinfo : EIATTR_PARAM_CBANK
	.align		4
        /*0084*/ 	.byte	0x04, 0x0a
        /*0086*/ 	.short	(.L_23 - .L_22)
	.align		4
.L_22:
        /*0088*/ 	.word	index@(.nv.constant0._Z2opPiPcS0_ii)
        /*008c*/ 	.short	0x0380
        /*008e*/ 	.short	0x0020


	//----- nvinfo : EIATTR_SW_WAR
	.align		4
.L_23:
        /*0090*/ 	.byte	0x04, 0x36
        /*0092*/ 	.short	(.L_25 - .L_24)
.L_24:
        /*0094*/ 	.word	0x00000008
.L_25:


//--------------------- .nv.callgraph             --------------------------
	.section	.nv.callgraph,"",@"SHT_CUDA_CALLGRAPH"
	.align	4
	.sectionentsize	8
	.align		4
        /*0000*/ 	.word	0x00000000
	.align		4
        /*0004*/ 	.word	0xffffffff
	.align		4
        /*0008*/ 	.word	0x00000000
	.align		4
        /*000c*/ 	.word	0xfffffffe
	.align		4
        /*0010*/ 	.word	0x00000000
	.align		4
        /*0014*/ 	.word	0xfffffffd
	.align		4
        /*0018*/ 	.word	0x00000000
	.align		4
        /*001c*/ 	.word	0xfffffffc


//--------------------- .text._Z2opPiPcS0_ii      --------------------------
	.section	.text._Z2opPiPcS0_ii,"ax",@progbits
	.align	128
        .global         _Z2opPiPcS0_ii
        .type           _Z2opPiPcS0_ii,@function
        .size           _Z2opPiPcS0_ii,(.L_x_12 - _Z2opPiPcS0_ii)
        .other          _Z2opPiPcS0_ii,@"STO_CUDA_ENTRY STV_DEFAULT"
_Z2opPiPcS0_ii:
.text._Z2opPiPcS0_ii:
[----:B------:R-:W-:Y:S01]  /*0000*/  LDC R1, c[0x0][0x37c] ;  /* 0x0000df00ff017b82 */ /* 0x000fe20000000800 */
[----:B------:R-:W0:Y:S07]  /*0010*/  S2R R2, SR_TID.X ;  /* 0x0000000000027919 */ /* 0x000e2e0000002100 */
[----:B------:R-:W0:Y:S01]  /*0020*/  S2UR UR6, SR_CTAID.X ;  /* 0x00000000000679c3 */ /* 0x000e220000002500 */
[----:B------:R-:W1:Y:S07]  /*0030*/  LDCU.64 UR4, c[0x0][0x398] ;  /* 0x00007300ff0477ac */ /* 0x000e6e0008000a00 */
[----:B------:R-:W0:Y:S01]  /*0040*/  LDC R3, c[0x0][0x360] ;  /* 0x0000d800ff037b82 */ /* 0x000e220000000800 */
[----:B-1----:R-:W-:Y:S01]  /*0050*/  UIMAD UR4, UR5, UR4, URZ ;  /* 0x00000004050472a4 */ /* 0x002fe2000f8e02ff */
[----:B0-----:R-:W-:-:S05]  /*0060*/  IMAD R2, R3, UR6, R2 ;  /* 0x0000000603027c24 */ /* 0x001fca000f8e0202 */
[----:B------:R-:W-:-:S13]  /*0070*/  ISETP.GE.AND P0, PT, R2, UR4, PT ;  /* 0x0000000402007c0c */ /* 0x000fda000bf06270 */
[----:B------:R-:W-:Y:S05]  /*0080*/  @P0 EXIT ;  /* 0x000000000000094d */ /* 0x000fea0003800000 */
[----:B------:R-:W-:Y:S01]  /*0090*/  ISETP.GE.AND P0, PT, R2, 0x1, PT ;  /* 0x000000010200780c */ /* 0x000fe20003f06270 */
[----:B------:R-:W0:Y:S01]  /*00a0*/  LDCU.64 UR6, c[0x0][0x358] ;  /* 0x00006b00ff0677ac */ /* 0x000e220008000a00 */
[----:B------:R-:W-:Y:S01]  /*00b0*/  BSSY.RECONVERGENT B0, `(.L_x_0) ;  /* 0x0000062000007945 */ /* 0x000fe20003800200 */
[----:B------:R-:W-:-:S10]  /*00c0*/  IMAD.MOV.U32 R0, RZ, RZ, RZ ;  /* 0x000000ffff007224 */ /* 0x000fd400078e00ff */
[----:B------:R-:W-:Y:S05]  /*00d0*/  @!P0 BRA `(.L_x_1) ;  /* 0x00000004007c8947 */ /* 0x000fea0003800000 */
[C---:B------:R-:W-:Y:S01]  /*00e0*/  ISETP.GE.U32.AND P1, PT, R2.reuse, 0x10, PT ;  /* 0x000000100200780c */ /* 0x040fe20003f26070 */
[----:B------:R-:W-:Y:S01]  /*00f0*/  BSSY.RECONVERGENT B1, `(.L_x_2) ;  /* 0x000002c000017945 */ /* 0x000fe20003800200 */
[----:B------:R-:W-:Y:S01]  /*0100*/  LOP3.LUT R23, R2, 0xf, RZ, 0xc0, !PT ;  /* 0x0000000f02177812 */ /* 0x000fe200078ec0ff */
[----:B------:R-:W-:Y:S02]  /*0110*/  IMAD.MOV.U32 R3, RZ, RZ, RZ ;  /* 0x000000ffff037224 */ /* 0x000fe400078e00ff */
[----:B------:R-:W-:Y:S01]  /*0120*/  IMAD.MOV.U32 R0, RZ, RZ, RZ ;  /* 0x000000ffff007224 */ /* 0x000fe200078e00ff */
[----:B------:R-:W-:-:S07]  /*0130*/  ISETP.NE.AND P0, PT, R23, RZ, PT ;  /* 0x000000ff1700720c */ /* 0x000fce0003f05270 */
[----:B------:R-:W-:Y:S06]  /*0140*/  @!P1 BRA `(.L_x_3) ;  /* 0x0000000000989947 */ /* 0x000fec0003800000 */
[----:B------:R-:W1:Y:S01]  /*0150*/  LDCU.64 UR4, c[0x0][0x380] ;  /* 0x00007000ff0477ac */ /* 0x000e620008000a00 */
[----:B------:R-:W-:Y:S01]  /*0160*/  LOP3.LUT R3, R2, 0x7ffffff0, RZ, 0xc0, !PT ;  /* 0x7ffffff002037812 */ /* 0x000fe200078ec0ff */
[----:B------:R-:W-:-:S04]  /*0170*/  IMAD.MOV.U32 R0, RZ, RZ, RZ ;  /* 0x000000ffff007224 */ /* 0x000fc800078e00ff */
[----:B------:R-:W-:Y:S01]  /*0180*/  IMAD.MOV R6, RZ, RZ, -R3 ;  /* 0x000000ffff067224 */ /* 0x000fe200078e0a03 */
[----:B-1----:R-:W-:-:S04]  /*0190*/  UIADD3 UR4, UP0, UPT, UR4, 0x20, URZ ;  /* 0x0000002004047890 */ /* 0x002fc8000ff1e0ff */
[----:B------:R-:W-:Y:S02]  /*01a0*/  UIADD3.X UR5, UPT, UPT, URZ, UR5, URZ, UP0, !UPT ;  /* 0x00000005ff057290 */ /* 0x000fe400087fe4ff */
[----:B------:R-:W-:-:S04]  /*01b0*/  IMAD.U32 R12, RZ, RZ, UR4 ;  /* 0x00000004ff0c7e24 */ /* 0x000fc8000f8e00ff */
[----:B------:R-:W-:-:S07]  /*01c0*/  IMAD.U32 R5, RZ, RZ, UR5 ;  /* 0x00000005ff057e24 */ /* 0x000fce000f8e00ff */
.L_x_4:
[----:B------:R-:W-:-:S05]  /*01d0*/  IMAD.MOV.U32 R4, RZ, RZ, R12 ;  /* 0x000000ffff047224 */ /* 0x000fca00078e000c */
[----:B0-----:R-:W2:Y:S04]  /*01e0*/  LDG.E R11, desc[UR6][R4.64+-0x20] ;  /* 0xffffe006040b7981 */ /* 0x001ea8000c1e1900 */
[----:B------:R-:W2:Y:S04]  /*01f0*/  LDG.E R12, desc[UR6][R4.64+-0x1c] ;  /* 0xffffe406040c7981 */ /* 0x000ea8000c1e1900 */
[----:B------:R-:W3:Y:S04]  /*0200*/  LDG.E R14, desc[UR6][R4.64+-0x18] ;  /* 0xffffe806040e7981 */ /* 0x000ee8000c1e1900 */
[----:B------:R-:W3:Y:S04]  /*0210*/  LDG.E R13, desc[UR6][R4.64+-0x14] ;  /* 0xffffec06040d7981 */ /* 0x000ee8000c1e1900 */
[----:B------:R-:W4:Y:S04]  /*0220*/  LDG.E R16, desc[UR6][R4.64+-0x10] ;  /* 0xfffff00604107981 */ /* 0x000f28000c1e1900 */
[----:B------:R-:W4:Y:S04]  /*0230*/  LDG.E R15, desc[UR6][R4.64+-0xc] ;  /* 0xfffff406040f7981 */ /* 0x000f28000c1e1900 */
[----:B------:R-:W5:Y:S04]  /*0240*/  LDG.E R18, desc[UR6][R4.64+-0x8] ;  /* 0xfffff80604127981 */ /* 0x000f68000c1e1900 */
        /* <DEDUP_REMOVED lines=8> */
[----:B------:R0:W5:Y:S01]  /*02d0*/  LDG.E R7, desc[UR6][R4.64+0x1c] ;  /* 0x00001c0604077981 */ /* 0x000162000c1e1900 */
[----:B------:R-:W-:-:S05]  /*02e0*/  VIADD R6, R6, 0x10 ;  /* 0x0000001006067836 */ /* 0x000fca0000000000 */
[----:B------:R-:W-:Y:S02]  /*02f0*/  ISETP.NE.AND P1, PT, R6, RZ, PT ;  /* 0x000000ff0600720c */ /* 0x000fe40003f25270 */
[----:B--2---:R-:W-:Y:S02]  /*0300*/  IADD3 R11, PT, PT, R12, R11, R0 ;  /* 0x0000000b0c0b7210 */ /* 0x004fe40007ffe000 */
[----:B------:R-:W-:-:S05]  /*0310*/  IADD3 R12, P2, PT, R4, 0x40, RZ ;  /* 0x00000040040c7810 */ /* 0x000fca0007f5e0ff */
[----:B0-----:R-:W-:Y:S01]  /*0320*/  IMAD.X R5, RZ, RZ, R5, P2 ;  /* 0x000000ffff057224 */ /* 0x001fe200010e0605 */
[----:B---3--:R-:W-:-:S04]  /*0330*/  IADD3 R11, PT, PT, R13, R14, R11 ;  /* 0x0000000e0d0b7210 */ /* 0x008fc80007ffe00b */
[----:B----4-:R-:W-:-:S04]  /*0340*/  IADD3 R11, PT, PT, R15, R16, R11 ;  /* 0x000000100f0b7210 */ /* 0x010fc80007ffe00b */
[----:B-----5:R-:W-:-:S04]  /*0350*/  IADD3 R11, PT, PT, R17, R18, R11 ;  /* 0x00000012110b7210 */ /* 0x020fc80007ffe00b */
[----:B------:R-:W-:-:S04]  /*0360*/  IADD3 R11, PT, PT, R19, R20, R11 ;  /* 0x00000014130b7210 */ /* 0x000fc80007ffe00b */
[----:B------:R-:W-:-:S04]  /*0370*/  IADD3 R11, PT, PT, R21, R22, R11 ;  /* 0x00000016150b7210 */ /* 0x000fc80007ffe00b */
[----:B------:R-:W-:-:S04]  /*0380*/  IADD3 R9, PT, PT, R10, R9, R11 ;  /* 0x000000090a097210 */ /* 0x000fc80007ffe00b */
[----:B------:R-:W-:Y:S01]  /*0390*/  IADD3 R0, PT, PT, R7, R8, R9 ;  /* 0x0000000807007210 */ /* 0x000fe20007ffe009 */
[----:B------:R-:W-:Y:S06]  /*03a0*/  @P1 BRA `(.L_x_4) ;  /* 0xfffffffc00881947 */ /* 0x000fec000383ffff */
.L_x_3:
[----:B0-----:R-:W-:Y:S05]  /*03b0*/  BSYNC.RECONVERGENT B1 ;  /* 0x0000000000017941 */ /* 0x001fea0003800200 */
.L_x_2:
[----:B------:R-:W-:Y:S05]  /*03c0*/  @!P0 BRA `(.L_x_1) ;  /* 0x0000000000c08947 */ /* 0x000fea0003800000 */
[----:B------:R-:W-:Y:S01]  /*03d0*/  ISETP.GE.U32.AND P0, PT, R23, 0x8, PT ;  /* 0x000000081700780c */ /* 0x000fe20003f06070 */
[----:B------:R-:W-:Y:S01]  /*03e0*/  BSSY.RECONVERGENT B1, `(.L_x_5) ;  /* 0x0000013000017945 */ /* 0x000fe20003800200 */
[----:B------:R-:W-:-:S04]  /*03f0*/  LOP3.LUT R14, R2, 0x7, RZ, 0xc0, !PT ;  /* 0x00000007020e7812 */ /* 0x000fc800078ec0ff */
[----:B------:R-:W-:-:S07]  /*0400*/  ISETP.NE.AND P1, PT, R14, RZ, PT ;  /* 0x000000ff0e00720c */ /* 0x000fce0003f25270 */
[----:B------:R-:W-:Y:S06]  /*0410*/  @!P0 BRA `(.L_x_6) ;  /* 0x00000000003c8947 */ /* 0x000fec0003800000 */
[----:B------:R-:W0:Y:S02]  /*0420*/  LDC.64 R4, c[0x0][0x380] ;  /* 0x0000e000ff047b82 */ /* 0x000e240000000a00 */
[----:B0-----:R-:W-:-:S05]  /*0430*/  IMAD.WIDE.U32 R4, R3, 0x4, R4 ;  /* 0x0000000403047825 */ /* 0x001fca00078e0004 */
[----:B------:R-:W2:Y:S04]  /*0440*/  LDG.E R7, desc[UR6][R4.64] ;  /* 0x0000000604077981 */ /* 0x000ea8000c1e1900 */
[----:B------:R-:W2:Y:S04]  /*0450*/  LDG.E R6, desc[UR6][R4.64+0x4] ;  /* 0x0000040604067981 */ /* 0x000ea8000c1e1900 */
[----:B------:R-:W3:Y:S04]  /*0460*/  LDG.E R9, desc[UR6][R4.64+0x8] ;  /* 0x0000080604097981 */ /* 0x000ee8000c1e1900 */
[----:B------:R-:W3:Y:S04]  /*0470*/  LDG.E R8, desc[UR6][R4.64+0xc] ;  /* 0x00000c0604087981 */ /* 0x000ee8000c1e1900 */
[----:B------:R-:W4:Y:S04]  /*0480*/  LDG.E R11, desc[UR6][R4.64+0x10] ;  /* 0x00001006040b7981 */ /* 0x000f28000c1e1900 */
[----:B------:R-:W4:Y:S04]  /*0490*/  LDG.E R10, desc[UR6][R4.64+0x14] ;  /* 0x00001406040a7981 */ /* 0x000f28000c1e1900 */
[----:B------:R-:W5:Y:S04]  /*04a0*/  LDG.E R13, desc[UR6][R4.64+0x18] ;  /* 0x00001806040d7981 */ /* 0x000f68000c1e1900 */
[----:B------:R-:W5:Y:S01]  /*04b0*/  LDG.E R12, desc[UR6][R4.64+0x1c] ;  /* 0x00001c06040c7981 */ /* 0x000f62000c1e1900 */
[----:B------:R-:W-:Y:S01]  /*04c0*/  VIADD R3, R3, 0x8 ;  /* 0x0000000803037836 */ /* 0x000fe20000000000 */
[----:B--2---:R-:W-:-:S04]  /*04d0*/  IADD3 R6, PT, PT, R6, R7, R0 ;  /* 0x0000000706067210 */ /* 0x004fc80007ffe000 */
[----:B---3--:R-:W-:-:S04]  /*04e0*/  IADD3 R6, PT, PT, R8, R9, R6 ;  /* 0x0000000908067210 */ /* 0x008fc80007ffe006 */
[----:B----4-:R-:W-:-:S04]  /*04f0*/  IADD3 R6, PT, PT, R10, R11, R6 ;  /* 0x0000000b0a067210 */ /* 0x010fc80007ffe006 */
[----:B-----5:R-:W-:-:S07]  /*0500*/  IADD3 R0, PT, PT, R12, R13, R6 ;  /* 0x0000000d0c007210 */ /* 0x020fce0007ffe006 */
.L_x_6:
[----:B------:R-:W-:Y:S05]  /*0510*/  BSYNC.RECONVERGENT B1 ;  /* 0x0000000000017941 */ /* 0x000fea0003800200 */
.L_x_5:
        /* <DEDUP_REMOVED lines=11> */
[----:B------:R-:W3:Y:S01]  /*05d0*/  LDG.E R10, desc[UR6][R4.64+0xc] ;  /* 0x00000c06040a7981 */ /* 0x000ee2000c1e1900 */
[----:B------:R-:W-:Y:S01]  /*05e0*/  VIADD R3, R3, 0x4 ;  /* 0x0000000403037836 */ /* 0x000fe20000000000 */
[----:B--2---:R-:W-:-:S04]  /*05f0*/  IADD3 R0, PT, PT, R8, R7, R0 ;  /* 0x0000000708007210 */ /* 0x004fc80007ffe000 */
[----:B---3--:R-:W-:-:S07]  /*0600*/  IADD3 R0, PT, PT, R10, R9, R0 ;  /* 0x000000090a007210 */ /* 0x008fce0007ffe000 */
.L_x_8:
[----:B------:R-:W-:Y:S05]  /*0610*/  BSYNC.RECONVERGENT B1 ;  /* 0x0000000000017941 */ /* 0x000fea0003800200 */
.L_x_7:
[----:B------:R-:W-:Y:S05]  /*0620*/  @!P1 BRA `(.L_x_1) ;  /* 0x0000000000289947 */ /* 0x000fea0003800000 */
[----:B------:R-:W0:Y:S01]  /*0630*/  LDC.64 R4, c[0x0][0x380] ;  /* 0x0000e000ff047b82 */ /* 0x000e220000000a00 */
[----:B------:R-:W-:Y:S02]  /*0640*/  IMAD.MOV R6, RZ, RZ, -R6 ;  /* 0x000000ffff067224 */ /* 0x000fe400078e0a06 */
[----:B0-----:R-:W-:-:S07]  /*0650*/  IMAD.WIDE.U32 R4, R3, 0x4, R4 ;  /* 0x0000000403047825 */ /* 0x001fce00078e0004 */
.L_x_9:
[----:B------:R0:W2:Y:S01]  /*0660*/  LDG.E R3, desc[UR6][R4.64] ;  /* 0x0000000604037981 */ /* 0x0000a2000c1e1900 */
[----:B------:R-:W-:-:S05]  /*0670*/  VIADD R6, R6, 0x1 ;  /* 0x0000000106067836 */ /* 0x000fca0000000000 */
[----:B------:R-:W-:Y:S02]  /*0680*/  ISETP.NE.AND P0, PT, R6, RZ, PT ;  /* 0x000000ff0600720c */ /* 0x000fe40003f05270 */
[----:B0-----:R-:W-:-:S05]  /*0690*/  IADD3 R4, P1, PT, R4, 0x4, RZ ;  /* 0x0000000404047810 */ /* 0x001fca0007f3e0ff */
[----:B------:R-:W-:Y:S02]  /*06a0*/  IMAD.X R5, RZ, RZ, R5, P1 ;  /* 0x000000ffff057224 */ /* 0x000fe400008e0605 */
[----:B--2---:R-:W-:-:S04]  /*06b0*/  IMAD.IADD R0, R3, 0x1, R0 ;  /* 0x0000000103007824 */ /* 0x004fc800078e0200 */
[----:B------:R-:W-:Y:S05]  /*06c0*/  @P0 BRA `(.L_x_9) ;  /* 0xfffffffc00e40947 */ /* 0x000fea000383ffff */
.L_x_1:
[----:B0-----:R-:W-:Y:S05]  /*06d0*/  BSYNC.RECONVERGENT B0 ;  /* 0x0000000000007941 */ /* 0x001fea0003800200 */
.L_x_0:
[----:B------:R-:W0:Y:S02]  /*06e0*/  LDC.64 R4, c[0x0][0x380] ;  /* 0x0000e000ff047b82 */ /* 0x000e240000000a00 */
[----:B0-----:R-:W-:-:S05]  /*06f0*/  IMAD.WIDE R4, R2, 0x4, R4 ;  /* 0x0000000402047825 */ /* 0x001fca00078e0204 */
[----:B------:R-:W2:Y:S02]  /*0700*/  LDG.E R3, desc[UR6][R4.64] ;  /* 0x0000000604037981 */ /* 0x000ea4000c1e1900 */
[----:B--2---:R-:W-:-:S13]  /*0710*/  ISETP.GE.AND P0, PT, R3, 0x1, PT ;  /* 0x000000010300780c */ /* 0x004fda0003f06270 */
[----:B------:R-:W-:Y:S05]  /*0720*/  @!P0 EXIT ;  /* 0x000000000000894d */ /* 0x000fea0003800000 */
[----:B------:R-:W0:Y:S02]  /*0730*/  LDCU.64 UR4, c[0x0][0x388] ;  /* 0x00007100ff0477ac */ /* 0x000e240008000a00 */
[----:B0-----:R-:W-:-:S04]  /*0740*/  IADD3 R6, P0, PT, R2, UR4, RZ ;  /* 0x0000000402067c10 */ /* 0x001fc8000ff1e0ff */
[----:B------:R-:W-:Y:S01]  /*0750*/  LEA.HI.X.SX32 R7, R2, UR5, 0x1, P0 ;  /* 0x0000000502077c11 */ /* 0x000fe200080f0eff */
[----:B------:R-:W-:Y:S01]  /*0760*/  IMAD.MOV.U32 R8, RZ, RZ, R0 ;  /* 0x000000ffff087224 */ /* 0x000fe200078e0000 */
[----:B------:R-:W0:Y:S04]  /*0770*/  LDCU.64 UR4, c[0x0][0x390] ;  /* 0x00007200ff0477ac */ /* 0x000e280008000a00 */
[----:B------:R1:W5:Y:S03]  /*0780*/  LDG.E.U8 R7, desc[UR6][R6.64] ;  /* 0x0000000606077981 */ /* 0x000366000c1e1100 */
.L_x_10:
[----:B0-----:R-:W-:-:S04]  /*0790*/  IADD3 R2, P0, PT, R8, UR4, RZ ;  /* 0x0000000408027c10 */ /* 0x001fc8000ff1e0ff */
[----:B------:R-:W-:-:S05]  /*07a0*/  LEA.HI.X.SX32 R3, R8, UR5, 0x1, P0 ;  /* 0x0000000508037c11 */ /* 0x000fca00080f0eff */
[----:B-----5:R2:W-:Y:S04]  /*07b0*/  STG.E.U8 desc[UR6][R2.64], R7 ;  /* 0x0000000702007986 */ /* 0x0205e8000c101106 */
[----:B------:R-:W3:Y:S01]  /*07c0*/  LDG.E R9, desc[UR6][R4.64] ;  /* 0x0000000604097981 */ /* 0x000ee2000c1e1900 */
[----:B------:R-:W-:Y:S02]  /*07d0*/  VIADD R8, R8, 0x1 ;  /* 0x0000000108087836 */ /* 0x000fe40000000000 */
[----:B---3--:R-:W-:-:S05]  /*07e0*/  IMAD.IADD R9, R9, 0x1, R0 ;  /* 0x0000000109097824 */ /* 0x008fca00078e0200 */
[----:B------:R-:W-:-:S13]  /*07f0*/  ISETP.GE.AND P0, PT, R8, R9, PT ;  /* 0x000000090800720c */ /* 0x000fda0003f06270 */
[----:B--2---:R-:W-:Y:S05]  /*0800*/  @!P0 BRA `(.L_x_10) ;  /* 0xfffffffc00e08947 */ /* 0x004fea000383ffff */
[----:B------:R-:W-:Y:S05]  /*0810*/  EXIT ;  /* 0x000000000000794d */ /* 0x000fea0003800000 */
.L_x_11:
[----:B------:R-:W-:-:S00]  /*0820*/  BRA `(.L_x_11) ;  /* 0xfffffffc00fc7947 */ /* 0x000fc0000383ffff */
[----:B------:R-:W-:-:S00]  /*0830*/  NOP ;  /* 0x0000000000007918 */ /* 0x000fc00000000000 */
        /* <DEDUP_REMOVED lines=12> */
.L_x_12:


//--------------------- .nv.shared.reserved.0     --------------------------
	.section	.nv.shared.reserved.0,"aw",@nobits
	.weak		__nv_reservedSMEM_offset_0_alias
	.size		__nv_reservedSMEM_offset_0_alias, 0, 64
	.other		__nv_reservedSMEM_offset_0_alias,@"STO_CUDA_RESERVED_SHARED STV_DEFAULT"
__nv_reservedSMEM_offset_0_alias:
	.zero		0
	.zero		64


//--------------------- .nv.constant0._Z2opPiPcS0_ii --------------------------
	.section	.nv.constant0._Z2opPiPcS0_ii,"a",@progbits
	.sectionflags	@""
	.align	4
.nv.constant0._Z2opPiPcS0_ii:
	.zero		928


//--------------------- SYMBOLS --------------------------

	.type		.nv.reservedSmem.offset0,@object
	.size		.nv.reservedSmem.offset0,0x4
